	.headerflags	@"EF_CUDA_TEXMODE_UNIFIED EF_CUDA_64BIT_ADDRESS EF_CUDA_ACCELERATORS EF_CUDA_SM90 EF_CUDA_VIRTUAL_SM(EF_CUDA_SM90)"
	.elftype	@"ET_EXEC"


//--------------------- .nv.info                  --------------------------
	.section	.nv.info,"",@"SHT_CUDA_INFO"
	.align	4


	//----- nvinfo : EIATTR_REGCOUNT
	.align		4
        /*0000*/ 	.byte	0x04, 0x2f
        /*0002*/ 	.short	(.L_3 - .L_2)
	.align		4
.L_2:
        /*0004*/ 	.word	index@(triton_poi_fused__native_batch_norm_legit_no_training_mul_softplus_tanh_0)
        /*0008*/ 	.word	0x0000001e


	//----- nvinfo : EIATTR_MIN_STACK_SIZE
	.align		4
.L_3:
        /*000c*/ 	.byte	0x04, 0x12
        /*000e*/ 	.short	(.L_5 - .L_4)
	.align		4
.L_4:
        /*0010*/ 	.word	index@(triton_poi_fused__native_batch_norm_legit_no_training_mul_softplus_tanh_0)
        /*0014*/ 	.word	0x00000000


	//----- nvinfo : EIATTR_FRAME_SIZE
	.align		4
.L_5:
        /*0018*/ 	.byte	0x04, 0x11
        /*001a*/ 	.short	(.L_7 - .L_6)
	.align		4
.L_6:
        /*001c*/ 	.word	index@(triton_poi_fused__native_batch_norm_legit_no_training_mul_softplus_tanh_0)
        /*0020*/ 	.word	0x00000000


	//----- nvinfo : EIATTR_MIN_STACK_SIZE
	.align		4
.L_7:
        /*0024*/ 	.byte	0x04, 0x12
        /*0026*/ 	.short	(.L_9 - .L_8)
	.align		4
.L_8:
        /*0028*/ 	.word	index@(triton_poi_fused__native_batch_norm_legit_no_training_mul_softplus_tanh_0)
        /*002c*/ 	.word	0x00000000
.L_9:


//--------------------- .nv.info.triton_poi_fused__native_batch_norm_legit_no_training_mul_softplus_tanh_0 --------------------------
	.section	.nv.info.triton_poi_fused__native_batch_norm_legit_no_training_mul_softplus_tanh_0,"",@"SHT_CUDA_INFO"
	.sectionflags	@""
	.align	4


	//----- nvinfo : EIATTR_CUDA_API_VERSION
	.align		4
        /*0000*/ 	.byte	0x04, 0x37
        /*0002*/ 	.short	(.L_11 - .L_10)
.L_10:
        /*0004*/ 	.word	0x0000007c


	//----- nvinfo : EIATTR_KPARAM_INFO
	.align		4
.L_11:
        /*0008*/ 	.byte	0x04, 0x17
        /*000a*/ 	.short	(.L_13 - .L_12)
.L_12:
        /*000c*/ 	.word	0x00000000
        /*0010*/ 	.short	0x0006
        /*0012*/ 	.short	0x0030
        /*0014*/ 	.byte	0x00, 0xf0, 0x11, 0x00


	//----- nvinfo : EIATTR_KPARAM_INFO
	.align		4
.L_13:
        /*0018*/ 	.byte	0x04, 0x17
        /*001a*/ 	.short	(.L_15 - .L_14)
.L_14:
        /*001c*/ 	.word	0x00000000
        /*0020*/ 	.short	0x0005
        /*0022*/ 	.short	0x0028
        /*0024*/ 	.byte	0x00, 0xf4, 0x21, 0x00


	//----- nvinfo : EIATTR_KPARAM_INFO
	.align		4
.L_15:
        /*0028*/ 	.byte	0x04, 0x17
        /*002a*/ 	.short	(.L_17 - .L_16)
.L_16:
        /*002c*/ 	.word	0x00000000
        /*0030*/ 	.short	0x0004
        /*0032*/ 	.short	0x0020
        /*0034*/ 	.byte	0x00, 0xf4, 0x21, 0x00


	//----- nvinfo : EIATTR_KPARAM_INFO
	.align		4
.L_17:
        /*0038*/ 	.byte	0x04, 0x17
        /*003a*/ 	.short	(.L_19 - .L_18)
.L_18:
        /*003c*/ 	.word	0x00000000
        /*0040*/ 	.short	0x0003
        /*0042*/ 	.short	0x0018
        /*0044*/ 	.byte	0x00, 0xf4, 0x21, 0x00


	//----- nvinfo : EIATTR_KPARAM_INFO
	.align		4
.L_19:
        /*0048*/ 	.byte	0x04, 0x17
        /*004a*/ 	.short	(.L_21 - .L_20)
.L_20:
        /*004c*/ 	.word	0x00000000
        /*0050*/ 	.short	0x0002
        /*0052*/ 	.short	0x0010
        /*0054*/ 	.byte	0x00, 0xf4, 0x21, 0x00


	//----- nvinfo : EIATTR_KPARAM_INFO
	.align		4
.L_21:
        /*0058*/ 	.byte	0x04, 0x17
        /*005a*/ 	.short	(.L_23 - .L_22)
.L_22:
        /*005c*/ 	.word	0x00000000
        /*0060*/ 	.short	0x0001
        /*0062*/ 	.short	0x0008
        /*0064*/ 	.byte	0x00, 0xf4, 0x21, 0x00


	//----- nvinfo : EIATTR_KPARAM_INFO
	.align		4
.L_23:
        /*0068*/ 	.byte	0x04, 0x17
        /*006a*/ 	.short	(.L_25 - .L_24)
.L_24:
        /*006c*/ 	.word	0x00000000
        /*0070*/ 	.short	0x0000
        /*0072*/ 	.short	0x0000
        /*0074*/ 	.byte	0x00, 0xf4, 0x21, 0x00


	//----- nvinfo : EIATTR_SPARSE_MMA_MASK
	.align		4
.L_25:
        /*0078*/ 	.byte	0x03, 0x50
        /*007a*/ 	.short	0x0000


	//----- nvinfo : EIATTR_MAXREG_COUNT
	.align		4
        /*007c*/ 	.byte	0x03, 0x1b
        /*007e*/ 	.short	0x00ff


	//----- nvinfo : EIATTR_EXIT_INSTR_OFFSETS
	.align		4
        /*0080*/ 	.byte	0x04, 0x1c
        /*0082*/ 	.short	(.L_27 - .L_26)


	//   ....[0]....
.L_26:
        /*0084*/ 	.word	0x00000ca0


	//   ....[1]....
        /*0088*/ 	.word	0x00000cc0


	//----- nvinfo : EIATTR_REQNTID
	.align		4
.L_27:
        /*008c*/ 	.byte	0x04, 0x10
        /*008e*/ 	.short	(.L_29 - .L_28)
.L_28:
        /*0090*/ 	.word	0x00000080
        /*0094*/ 	.word	0x00000001
        /*0098*/ 	.word	0x00000001


	//----- nvinfo : EIATTR_CRS_STACK_SIZE
	.align		4
.L_29:
        /*009c*/ 	.byte	0x04, 0x1e
        /*009e*/ 	.short	(.L_31 - .L_30)
.L_30:
        /*00a0*/ 	.word	0x00000000


	//----- nvinfo : EIATTR_CBANK_PARAM_SIZE
	.align		4
.L_31:
        /*00a4*/ 	.byte	0x03, 0x19
        /*00a6*/ 	.short	0x0034


	//----- nvinfo : EIATTR_PARAM_CBANK
	.align		4
        /*00a8*/ 	.byte	0x04, 0x0a
        /*00aa*/ 	.short	(.L_33 - .L_32)
	.align		4
.L_32:
        /*00ac*/ 	.word	index@(.nv.constant0.triton_poi_fused__native_batch_norm_legit_no_training_mul_softplus_tanh_0)
        /*00b0*/ 	.short	0x0210
        /*00b2*/ 	.short	0x0034


	//----- nvinfo : EIATTR_SW_WAR
	.align		4
.L_33:
        /*00b4*/ 	.byte	0x04, 0x36
        /*00b6*/ 	.short	(.L_35 - .L_34)
.L_34:
        /*00b8*/ 	.word	0x00000008
.L_35:


//--------------------- .nv.callgraph             --------------------------
	.section	.nv.callgraph,"",@"SHT_CUDA_CALLGRAPH"
	.align	4
	.sectionentsize	8
	.align		4
        /*0000*/ 	.word	0x00000000
	.align		4
        /*0004*/ 	.word	0xffffffff
	.align		4
        /*0008*/ 	.word	0x00000000
	.align		4
        /*000c*/ 	.word	0xfffffffe
	.align		4
        /*0010*/ 	.word	0x00000000
	.align		4
        /*0014*/ 	.word	0xfffffffd
	.align		4
        /*0018*/ 	.word	0x00000000
	.align		4
        /*001c*/ 	.word	0xfffffffc


//--------------------- .nv.constant4             --------------------------
	.section	.nv.constant4,"a",@progbits
	.align	8
	.align		8
.nv.constant4:
        /*0000*/ 	.dword	_$_str
	.align		8
        /*0008*/ 	.dword	_$_str_$_2


//--------------------- .text.triton_poi_fused__native_batch_norm_legit_no_training_mul_softplus_tanh_0 --------------------------
	.section	.text.triton_poi_fused__native_batch_norm_legit_no_training_mul_softplus_tanh_0,"ax",@progbits
	.align	128
        .global         triton_poi_fused__native_batch_norm_legit_no_training_mul_softplus_tanh_0
        .type           triton_poi_fused__native_batch_norm_legit_no_training_mul_softplus_tanh_0,@function
        .size           triton_poi_fused__native_batch_norm_legit_no_training_mul_softplus_tanh_0,(.L_x_11 - triton_poi_fused__native_batch_norm_legit_no_training_mul_softplus_tanh_0)
        .other          triton_poi_fused__native_batch_norm_legit_no_training_mul_softplus_tanh_0,@"STO_CUDA_ENTRY STV_DEFAULT"
triton_poi_fused__native_batch_norm_legit_no_training_mul_softplus_tanh_0:
.text.triton_poi_fused__native_batch_norm_legit_no_training_mul_softplus_tanh_0:
[----:B------:R-:W0:Y:S01]  /*0000*/  LDC R1, c[0x0][0x28] ;  /* 0x00000a00ff017b82 */ /* 0x000e220000000800 */
[----:B------:R-:W1:Y:S01]  /*0010*/  S2R R0, SR_TID.X ;  /* 0x0000000000007919 */ /* 0x000e620000002100 */
[----:B------:R-:W-:Y:S01]  /*0020*/  ULDC.64 UR4, c[0x0][0x208] ;  /* 0x0000820000047ab9 */ /* 0x000fe20000000a00 */
[----:B------:R-:W-:-:S05]  /*0030*/  MOV R9, RZ ;  /* 0x000000ff00097202 */ /* 0x000fca0000000f00 */
[----:B------:R-:W2:Y:S01]  /*0040*/  LDC.64 R10, c[0x0][0x220] ;  /* 0x00008800ff0a7b82 */ /* 0x000ea20000000a00 */
[----:B------:R-:W3:Y:S07]  /*0050*/  S2R R3, SR_CTAID.X ;  /* 0x0000000000037919 */ /* 0x000eee0000002500 */
[----:B------:R-:W4:Y:S01]  /*0060*/  LDC.64 R22, c[0x0][0x218] ;  /* 0x00008600ff167b82 */ /* 0x000f220000000a00 */
[----:B-1----:R-:W-:-:S04]  /*0070*/  SHF.L.U32 R0, R0, 0x1, RZ ;  /* 0x0000000100007819 */ /* 0x002fc800000006ff */
[----:B------:R-:W-:-:S04]  /*0080*/  LOP3.LUT R0, R0, 0xfe, RZ, 0xc0, !PT ;  /* 0x000000fe00007812 */ /* 0x000fc800078ec0ff */
[----:B---3--:R-:W-:Y:S02]  /*0090*/  LEA R8, R3, R0, 0x8 ;  /* 0x0000000003087211 */ /* 0x008fe400078e40ff */
[----:B------:R-:W1:Y:S02]  /*00a0*/  LDC.64 R2, c[0x0][0x228] ;  /* 0x00008a00ff027b82 */ /* 0x000e640000000a00 */
[----:B------:R-:W-:Y:S01]  /*00b0*/  IADD3 R0, R8, 0x1, RZ ;  /* 0x0000000108007810 */ /* 0x000fe20007ffe0ff */
[C---:B------:R-:W-:Y:S01]  /*00c0*/  IMAD.HI R4, R8.reuse, 0x1948b0fd, RZ ;  /* 0x1948b0fd08047827 */ /* 0x040fe200078e02ff */
[----:B------:R-:W-:-:S03]  /*00d0*/  ISETP.GE.AND P0, PT, R8, 0x510, PT ;  /* 0x000005100800780c */ /* 0x000fc60003f06270 */
[----:B------:R-:W-:Y:S01]  /*00e0*/  IMAD.HI R0, R0, 0x1948b0fd, RZ ;  /* 0x1948b0fd00007827 */ /* 0x000fe200078e02ff */
[----:B------:R-:W-:-:S04]  /*00f0*/  SHF.R.U32.HI R5, RZ, 0x1f, R4 ;  /* 0x0000001fff057819 */ /* 0x000fc80000011604 */
[----:B------:R-:W-:Y:S02]  /*0100*/  LEA.HI.SX32 R5, R4, R5, 0x1d ;  /* 0x0000000504057211 */ /* 0x000fe400078feaff */
[----:B------:R-:W-:Y:S02]  /*0110*/  SHF.R.U32.HI R7, RZ, 0x1f, R0 ;  /* 0x0000001fff077819 */ /* 0x000fe40000011600 */
[----:B------:R-:W-:Y:S02]  /*0120*/  LEA.HI R4, R5, R5, RZ, 0x2 ;  /* 0x0000000505047211 */ /* 0x000fe400078f10ff */
[----:B------:R-:W-:Y:S02]  /*0130*/  LEA.HI.SX32 R7, R0, R7, 0x1d ;  /* 0x0000000700077211 */ /* 0x000fe400078feaff */
[----:B------:R-:W-:Y:S02]  /*0140*/  LOP3.LUT R4, R4, 0xfffffffc, RZ, 0xc0, !PT ;  /* 0xfffffffc04047812 */ /* 0x000fe400078ec0ff */
[----:B------:R-:W-:-:S02]  /*0150*/  LEA.HI R0, R7, R7, RZ, 0x2 ;  /* 0x0000000707007211 */ /* 0x000fc400078f10ff */
[----:B------:R-:W-:Y:S02]  /*0160*/  IADD3 R15, R5, -R4, RZ ;  /* 0x80000004050f7210 */ /* 0x000fe40007ffe0ff */
[----:B------:R-:W-:Y:S01]  /*0170*/  LOP3.LUT R4, R0, 0xfffffffc, RZ, 0xc0, !PT ;  /* 0xfffffffc00047812 */ /* 0x000fe200078ec0ff */
[----:B------:R-:W-:Y:S02]  /*0180*/  HFMA2.MMA R0, -RZ, RZ, 0, 0 ;  /* 0x00000000ff007435 */ /* 0x000fe400000001ff */
[--C-:B-1----:R-:W-:Y:S01]  /*0190*/  IMAD.WIDE R18, R15, 0x4, R2.reuse ;  /* 0x000000040f127825 */ /* 0x102fe200078e0202 */
[----:B------:R-:W-:Y:S02]  /*01a0*/  IADD3 R13, R7, -R4, RZ ;  /* 0x80000004070d7210 */ /* 0x000fe40007ffe0ff */
[----:B------:R-:W1:Y:S03]  /*01b0*/  LDC.64 R6, c[0x0][0x230] ;  /* 0x00008c00ff067b82 */ /* 0x000e660000000a00 */
[----:B------:R-:W-:-:S02]  /*01c0*/  IMAD.WIDE R20, R13, 0x4, R2 ;  /* 0x000000040d147825 */ /* 0x000fc400078e0202 */
[----:B------:R-:W3:Y:S03]  /*01d0*/  @!P0 LDG.E.EL R0, desc[UR4][R18.64] ;  /* 0x0000000412008981 */ /* 0x000ee6000c2e1900 */
[----:B------:R-:W5:Y:S01]  /*01e0*/  LDC.64 R2, c[0x0][0x238] ;  /* 0x00008e00ff027b82 */ /* 0x000f620000000a00 */
[----:B------:R4:W3:Y:S01]  /*01f0*/  @!P0 LDG.E.EL R9, desc[UR4][R20.64] ;  /* 0x0000000414098981 */ /* 0x0008e2000c2e1900 */
[----:B------:R-:W-:Y:S01]  /*0200*/  HFMA2.MMA R17, -RZ, RZ, 0, 0 ;  /* 0x00000000ff117435 */ /* 0x000fe200000001ff */
[----:B------:R-:W-:Y:S01]  /*0210*/  CS2R R4, SRZ ;  /* 0x0000000000047805 */ /* 0x000fe2000001ff00 */
[----:B--2---:R-:W-:-:S04]  /*0220*/  IMAD.WIDE R24, R15, 0x4, R10 ;  /* 0x000000040f187825 */ /* 0x004fc800078e020a */
[----:B----4-:R-:W-:Y:S01]  /*0230*/  IMAD.WIDE R22, R8, 0x4, R22 ;  /* 0x0000000408167825 */ /* 0x010fe200078e0216 */
[----:B------:R-:W-:Y:S01]  /*0240*/  MOV R14, RZ ;  /* 0x000000ff000e7202 */ /* 0x000fe20000000f00 */
[----:B------:R-:W-:Y:S02]  /*0250*/  HFMA2.MMA R21, -RZ, RZ, 0, 0 ;  /* 0x00000000ff157435 */ /* 0x000fe400000001ff */
[----:B------:R-:W2:Y:S01]  /*0260*/  @!P0 LDG.E.EL R17, desc[UR4][R24.64] ;  /* 0x0000000418118981 */ /* 0x000ea2000c2e1900 */
[----:B------:R-:W-:Y:S01]  /*0270*/  IMAD.WIDE R18, R13, 0x4, R10 ;  /* 0x000000040d127825 */ /* 0x000fe200078e020a */
[----:B------:R-:W-:Y:S02]  /*0280*/  MOV R12, RZ ;  /* 0x000000ff000c7202 */ /* 0x000fe40000000f00 */
[----:B------:R4:W2:Y:S01]  /*0290*/  @!P0 LDG.E.64 R4, desc[UR4][R22.64] ;  /* 0x0000000416048981 */ /* 0x0008a2000c1e1b00 */
[----:B-1----:R-:W-:-:S03]  /*02a0*/  IMAD.WIDE R10, R15, 0x4, R6 ;  /* 0x000000040f0a7825 */ /* 0x002fc600078e0206 */
[----:B------:R-:W2:Y:S01]  /*02b0*/  @!P0 LDG.E.EL R14, desc[UR4][R18.64] ;  /* 0x00000004120e8981 */ /* 0x000ea2000c2e1900 */
[----:B0----5:R-:W-:-:S03]  /*02c0*/  IMAD.WIDE R26, R15, 0x4, R2 ;  /* 0x000000040f1a7825 */ /* 0x021fc600078e0202 */
[----:B------:R0:W5:Y:S01]  /*02d0*/  @!P0 LDG.E.EL R21, desc[UR4][R10.64] ;  /* 0x000000040a158981 */ /* 0x000162000c2e1900 */
[----:B----4-:R-:W-:-:S03]  /*02e0*/  IMAD.WIDE R22, R13, 0x4, R2 ;  /* 0x000000040d167825 */ /* 0x010fc600078e0202 */
[----:B------:R-:W5:Y:S01]  /*02f0*/  @!P0 LDG.E.EL R12, desc[UR4][R26.64] ;  /* 0x000000041a0c8981 */ /* 0x000f62000c2e1900 */
[----:B------:R-:W-:Y:S01]  /*0300*/  CS2R R2, SRZ ;  /* 0x0000000000027805 */ /* 0x000fe2000001ff00 */
[----:B------:R-:W-:-:S05]  /*0310*/  IMAD.WIDE R6, R13, 0x4, R6 ;  /* 0x000000040d067825 */ /* 0x000fca00078e0206 */
[----:B------:R-:W4:Y:S04]  /*0320*/  @!P0 LDG.E.EL R2, desc[UR4][R22.64] ;  /* 0x0000000416028981 */ /* 0x000f28000c2e1900 */
[----:B------:R1:W4:Y:S01]  /*0330*/  @!P0 LDG.E.EL R3, desc[UR4][R6.64] ;  /* 0x0000000406038981 */ /* 0x000322000c2e1900 */
[----:B------:R-:W-:Y:S01]  /*0340*/  BSSY B0, `(.L_x_0) ;  /* 0x0000058000007945 */ /* 0x000fe20003800000 */
[----:B---3--:R-:W-:-:S04]  /*0350*/  FADD R0, R0, 9.9999997473787516356e-06 ;  /* 0x3727c5ac00007421 */ /* 0x008fc80000000000 */
[----:B------:R-:W3:Y:S01]  /*0360*/  MUFU.SQRT R13, R0 ;  /* 0x00000000000d7308 */ /* 0x000ee20000002000 */
[----:B------:R-:W-:-:S07]  /*0370*/  FADD R9, R9, 9.9999997473787516356e-06 ;  /* 0x3727c5ac09097421 */ /* 0x000fce0000000000 */
[----:B0-----:R-:W0:Y:S01]  /*0380*/  MUFU.SQRT R10, R9 ;  /* 0x00000009000a7308 */ /* 0x001e220000002000 */
[C---:B---3--:R-:W-:Y:S02]  /*0390*/  FSETP.GT.AND P1, PT, R13.reuse, 8.50705917302346158658e+37, PT ;  /* 0x7e8000000d00780b */ /* 0x048fe40003f24000 */
[----:B------:R-:W-:Y:S02]  /*03a0*/  FSETP.GEU.AND P3, PT, R13, 1.175494350822287508e-38, PT ;  /* 0x008000000d00780b */ /* 0x000fe40003f6e000 */
[C---:B0-----:R-:W-:Y:S02]  /*03b0*/  FSETP.GT.AND P2, PT, R10.reuse, 8.50705917302346158658e+37, PT ;  /* 0x7e8000000a00780b */ /* 0x041fe40003f44000 */
[----:B------:R-:W-:-:S07]  /*03c0*/  FSETP.GEU.AND P4, PT, R10, 1.175494350822287508e-38, PT ;  /* 0x008000000a00780b */ /* 0x000fce0003f8e000 */
[----:B------:R-:W-:Y:S01]  /*03d0*/  @P1 FMUL R13, R13, 0.25 ;  /* 0x3e8000000d0d1820 */ /* 0x000fe20000400000 */
[----:B------:R-:W-:-:S03]  /*03e0*/  HFMA2.MMA R0, -RZ, RZ, 1.625, 0 ;  /* 0x3e800000ff007435 */ /* 0x000fc600000001ff */
[----:B------:R-:W-:Y:S01]  /*03f0*/  @!P3 FMUL R13, R13, 16777216 ;  /* 0x4b8000000d0db820 */ /* 0x000fe20000400000 */
[----:B------:R-:W-:-:S05]  /*0400*/  @P2 FMUL R10, R10, 0.25 ;  /* 0x3e8000000a0a2820 */ /* 0x000fca0000400000 */
[----:B------:R-:W0:Y:S01]  /*0410*/  MUFU.RCP R13, R13 ;  /* 0x0000000d000d7308 */ /* 0x000e220000001000 */
[----:B------:R-:W-:Y:S01]  /*0420*/  @!P4 FMUL R10, R10, 16777216 ;  /* 0x4b8000000a0ac820 */ /* 0x000fe20000400000 */
[----:B-1----:R-:W-:-:S06]  /*0430*/  FSEL R6, R0, 1, P1 ;  /* 0x3f80000000067808 */ /* 0x002fcc0000800000 */
[----:B------:R-:W1:Y:S01]  /*0440*/  MUFU.RCP R10, R10 ;  /* 0x0000000a000a7308 */ /* 0x000e620000001000 */
[----:B------:R-:W-:Y:S01]  /*0450*/  @!P3 FMUL R6, R6, 16777216 ;  /* 0x4b8000000606b820 */ /* 0x000fe20000400000 */
[----:B------:R-:W-:Y:S01]  /*0460*/  FSEL R9, R0, 1, P2 ;  /* 0x3f80000000097808 */ /* 0x000fe20001000000 */
[----:B--2---:R-:W-:Y:S02]  /*0470*/  FADD R4, -R17, R4 ;  /* 0x0000000411047221 */ /* 0x004fe40000000100 */
[----:B0-----:R-:W-:Y:S02]  /*0480*/  FMUL R7, R13, R6 ;  /* 0x000000060d077220 */ /* 0x001fe40000400000 */
[----:B------:R-:W-:Y:S01]  /*0490*/  @!P4 FMUL R9, R9, 16777216 ;  /* 0x4b8000000909c820 */ /* 0x000fe20000400000 */
[----:B------:R-:W-:Y:S01]  /*04a0*/  FADD R5, -R14, R5 ;  /* 0x000000050e057221 */ /* 0x000fe20000000100 */
[----:B------:R-:W-:Y:S02]  /*04b0*/  FMUL R7, R4, R7 ;  /* 0x0000000704077220 */ /* 0x000fe40000400000 */
[----:B-1----:R-:W-:-:S02]  /*04c0*/  FMUL R4, R10, R9 ;  /* 0x000000090a047220 */ /* 0x002fc40000400000 */
[----:B-----5:R-:W-:Y:S02]  /*04d0*/  FFMA R12, R7, R21, R12 ;  /* 0x00000015070c7223 */ /* 0x020fe4000000000c */
[----:B------:R-:W-:Y:S02]  /*04e0*/  FMUL R5, R5, R4 ;  /* 0x0000000405057220 */ /* 0x000fe40000400000 */
[----:B------:R-:W-:Y:S02]  /*04f0*/  FMUL R7, R12, 1.4426950216293334961 ;  /* 0x3fb8aa3b0c077820 */ /* 0x000fe40000400000 */
[----:B----4-:R-:W-:-:S03]  /*0500*/  FFMA R2, R5, R3, R2 ;  /* 0x0000000305027223 */ /* 0x010fc60000000002 */
[----:B------:R-:W-:Y:S01]  /*0510*/  FSETP.GEU.AND P1, PT, R7, -126, PT ;  /* 0xc2fc00000700780b */ /* 0x000fe20003f2e000 */
[----:B------:R-:W-:-:S05]  /*0520*/  FMUL R9, R2, 1.4426950216293334961 ;  /* 0x3fb8aa3b02097820 */ /* 0x000fca0000400000 */
[----:B------:R-:W-:-:S07]  /*0530*/  FSETP.GEU.AND P2, PT, R9, -126, PT ;  /* 0xc2fc00000900780b */ /* 0x000fce0003f4e000 */
[----:B------:R-:W-:-:S04]  /*0540*/  @!P1 FMUL R7, R7, 0.5 ;  /* 0x3f00000007079820 */ /* 0x000fc80000400000 */
[----:B------:R-:W0:Y:S02]  /*0550*/  MUFU.EX2 R3, R7 ;  /* 0x0000000700037308 */ /* 0x000e240000000800 */
[----:B------:R-:W-:-:S06]  /*0560*/  @!P2 FMUL R9, R9, 0.5 ;  /* 0x3f0000000909a820 */ /* 0x000fcc0000400000 */
[----:B------:R-:W1:Y:S01]  /*0570*/  MUFU.EX2 R4, R9 ;  /* 0x0000000900047308 */ /* 0x000e620000000800 */
[----:B0-----:R-:W-:-:S04]  /*0580*/  @!P1 FMUL R3, R3, R3 ;  /* 0x0000000303039220 */ /* 0x001fc80000400000 */
[----:B------:R-:W-:Y:S01]  /*0590*/  FADD.FTZ.RZ R5, R3, 1 ;  /* 0x3f80000003057421 */ /* 0x000fe2000001c000 */
[----:B-1----:R-:W-:-:S04]  /*05a0*/  @!P2 FMUL R4, R4, R4 ;  /* 0x000000040404a220 */ /* 0x002fc80000400000 */
[----:B------:R-:W-:Y:S01]  /*05b0*/  IADD3 R5, R5, -0x3f400000, RZ ;  /* 0xc0c0000005057810 */ /* 0x000fe20007ffe0ff */
[----:B------:R-:W-:-:S03]  /*05c0*/  FADD.FTZ.RZ R10, R4, 1 ;  /* 0x3f800000040a7421 */ /* 0x000fc6000001c000 */
[----:B------:R-:W-:Y:S02]  /*05d0*/  LOP3.LUT R6, R5, 0xff800000, RZ, 0xc0, !PT ;  /* 0xff80000005067812 */ /* 0x000fe400078ec0ff */
[----:B------:R-:W-:Y:S02]  /*05e0*/  IADD3 R5, R10, -0x3f400000, RZ ;  /* 0xc0c000000a057810 */ /* 0x000fe40007ffe0ff */
[----:B------:R-:W-:Y:S02]  /*05f0*/  IADD3 R11, -R6, 0x40800000, RZ ;  /* 0x40800000060b7810 */ /* 0x000fe40007ffe1ff */
[----:B------:R-:W-:-:S03]  /*0600*/  LOP3.LUT R5, R5, 0xff800000, RZ, 0xc0, !PT ;  /* 0xff80000005057812 */ /* 0x000fc600078ec0ff */
[-C--:B------:R-:W-:Y:S01]  /*0610*/  FFMA.FTZ R10, R11, R0.reuse, -1 ;  /* 0xbf8000000b0a7423 */ /* 0x080fe20000010000 */
[----:B------:R-:W-:Y:S02]  /*0620*/  IADD3 R11, -R5, 0x40800000, RZ ;  /* 0x40800000050b7810 */ /* 0x000fe40007ffe1ff */
[----:B------:R-:W-:Y:S02]  /*0630*/  IADD3 R7, R3, -R6, RZ ;  /* 0x8000000603077210 */ /* 0x000fe40007ffe0ff */
[----:B------:R-:W-:Y:S01]  /*0640*/  IADD3 R9, R4, -R5, RZ ;  /* 0x8000000504097210 */ /* 0x000fe20007ffe0ff */
[----:B------:R-:W-:Y:S01]  /*0650*/  FFMA.FTZ R0, R11, R0, -1 ;  /* 0xbf8000000b007423 */ /* 0x000fe20000010000 */
[----:B------:R-:W-:Y:S01]  /*0660*/  MOV R13, 0x3d39bf78 ;  /* 0x3d39bf78000d7802 */ /* 0x000fe20000000f00 */
[----:B------:R-:W-:Y:S02]  /*0670*/  FADD R7, R7, R10 ;  /* 0x0000000a07077221 */ /* 0x000fe40000000000 */
[----:B------:R-:W-:-:S02]  /*0680*/  FADD R0, R9, R0 ;  /* 0x0000000009007221 */ /* 0x000fc40000000000 */
[CC--:B------:R-:W-:Y:S02]  /*0690*/  FFMA.FTZ R10, R7.reuse, -R13.reuse, 0.10546888411045074463 ;  /* 0x3dd80012070a7423 */ /* 0x0c0fe4000001080d */
[C---:B------:R-:W-:Y:S02]  /*06a0*/  FFMA.FTZ R9, R0.reuse, -R13, 0.10546888411045074463 ;  /* 0x3dd8001200097423 */ /* 0x040fe4000001080d */
[C---:B------:R-:W-:Y:S02]  /*06b0*/  FFMA.FTZ R10, R7.reuse, R10, -0.13229703903198242188 ;  /* 0xbe0778e0070a7423 */ /* 0x040fe4000001000a */
[C---:B------:R-:W-:Y:S02]  /*06c0*/  FFMA.FTZ R9, R0.reuse, R9, -0.13229703903198242188 ;  /* 0xbe0778e000097423 */ /* 0x040fe40000010009 */
[----:B------:R-:W-:Y:S02]  /*06d0*/  FFMA.FTZ R10, R7, R10, 0.14491446316242218018 ;  /* 0x3e146475070a7423 */ /* 0x000fe4000001000a */
[----:B------:R-:W-:-:S02]  /*06e0*/  FFMA.FTZ R9, R0, R9, 0.14491446316242218018 ;  /* 0x3e14647500097423 */ /* 0x000fc40000010009 */
[C---:B------:R-:W-:Y:S02]  /*06f0*/  FFMA.FTZ R10, R7.reuse, R10, -0.16641564667224884033 ;  /* 0xbe2a68dd070a7423 */ /* 0x040fe4000001000a */
[C---:B------:R-:W-:Y:S02]  /*0700*/  FFMA.FTZ R9, R0.reuse, R9, -0.16641564667224884033 ;  /* 0xbe2a68dd00097423 */ /* 0x040fe40000010009 */
[C---:B------:R-:W-:Y:S02]  /*0710*/  FFMA.FTZ R10, R7.reuse, R10, 0.19988867640495300293 ;  /* 0x3e4caf9e070a7423 */ /* 0x040fe4000001000a */
[C---:B------:R-:W-:Y:S02]  /*0720*/  FFMA.FTZ R9, R0.reuse, R9, 0.19988867640495300293 ;  /* 0x3e4caf9e00097423 */ /* 0x040fe40000010009 */
[----:B------:R-:W-:Y:S02]  /*0730*/  FFMA.FTZ R10, R7, R10, -0.25000196695327758789 ;  /* 0xbe800042070a7423 */ /* 0x000fe4000001000a */
[----:B------:R-:W-:Y:S01]  /*0740*/  FFMA.FTZ R9, R0, R9, -0.25000196695327758789 ;  /* 0xbe80004200097423 */ /* 0x000fe20000010009 */
[----:B------:R-:W-:Y:S01]  /*0750*/  ISETP.GE.U32.AND P3, PT, R3, 0x7f800000, PT ;  /* 0x7f8000000300780c */ /* 0x000fe20003f66070 */
[----:B------:R-:W-:-:S02]  /*0760*/  FFMA.FTZ R10, R7, R10, 0.33333510160446166992 ;  /* 0x3eaaaae6070a7423 */ /* 0x000fc4000001000a */
[C---:B------:R-:W-:Y:S02]  /*0770*/  FFMA.FTZ R9, R0.reuse, R9, 0.33333510160446166992 ;  /* 0x3eaaaae600097423 */ /* 0x040fe40000010009 */
[C---:B------:R-:W-:Y:S02]  /*0780*/  FFMA.FTZ R10, R7.reuse, R10, -0.5 ;  /* 0xbf000000070a7423 */ /* 0x040fe4000001000a */
[C---:B------:R-:W-:Y:S01]  /*0790*/  FFMA.FTZ R9, R0.reuse, R9, -0.5 ;  /* 0xbf00000000097423 */ /* 0x040fe20000010009 */
[----:B------:R-:W-:Y:S01]  /*07a0*/  I2FP.F32.S32 R5, R5 ;  /* 0x0000000500057245 */ /* 0x000fe20000201400 */
[C---:B------:R-:W-:Y:S01]  /*07b0*/  FMUL R10, R7.reuse, R10 ;  /* 0x0000000a070a7220 */ /* 0x040fe20000400000 */
[----:B------:R-:W-:Y:S01]  /*07c0*/  I2FP.F32.S32 R6, R6 ;  /* 0x0000000600067245 */ /* 0x000fe20000201400 */
[C---:B------:R-:W-:Y:S02]  /*07d0*/  FMUL R9, R0.reuse, R9 ;  /* 0x0000000900097220 */ /* 0x040fe40000400000 */
[----:B------:R-:W-:Y:S01]  /*07e0*/  FFMA.FTZ R7, R7, R10, R7 ;  /* 0x0000000a07077223 */ /* 0x000fe20000010007 */
[----:B------:R-:W-:Y:S01]  /*07f0*/  FMUL R5, R5, 1.1920928955078125e-07 ;  /* 0x3400000005057820 */ /* 0x000fe20000400000 */
[----:B------:R-:W-:Y:S01]  /*0800*/  FFMA.FTZ R0, R0, R9, R0 ;  /* 0x0000000900007223 */ /* 0x000fe20000010000 */
[----:B------:R-:W-:Y:S01]  /*0810*/  FMUL R6, R6, 1.1920928955078125e-07 ;  /* 0x3400000006067820 */ /* 0x000fe20000400000 */
[----:B------:R-:W-:-:S02]  /*0820*/  FSETP.GT.AND P1, PT, R12, 20, PT ;  /* 0x41a000000c00780b */ /* 0x000fc40003f24000 */
[----:B------:R-:W-:Y:S01]  /*0830*/  ISETP.GE.U32.AND P2, PT, R4, 0x7f800000, PT ;  /* 0x7f8000000400780c */ /* 0x000fe20003f46070 */
[----:B------:R-:W-:Y:S01]  /*0840*/  FFMA.FTZ R5, R5, 0.69314718246459960938, R0 ;  /* 0x3f31721805057823 */ /* 0x000fe20000010000 */
[----:B------:R-:W-:Y:S01]  /*0850*/  FFMA.FTZ R7, R6, 0.69314718246459960938, R7 ;  /* 0x3f31721806077823 */ /* 0x000fe20000010007 */
[----:B------:R-:W-:Y:S10]  /*0860*/  @!P3 BRA `(.L_x_1) ;  /* 0x000000000014b947 */ /* 0x000ff40003800000 */
[C---:B------:R-:W-:Y:S02]  /*0870*/  ISETP.GE.AND P3, PT, R3.reuse, -0x407fffff, PT ;  /* 0xbf8000010300780c */ /* 0x040fe40003f66270 */
[----:B------:R-:W-:-:S11]  /*0880*/  FSETP.NEU.AND P4, PT, R3, RZ, PT ;  /* 0x000000ff0300720b */ /* 0x000fd60003f8d000 */
[----:B------:R-:W-:-:S05]  /*0890*/  @P3 MOV R0, 0x7f800000 ;  /* 0x7f80000000003802 */ /* 0x000fca0000000f00 */
[----:B------:R-:W-:-:S05]  /*08a0*/  @P3 FFMA.FTZ R7, R3, R0, +INF ;  /* 0x7f80000003073423 */ /* 0x000fca0000010000 */
[----:B------:R-:W-:-:S07]  /*08b0*/  FSEL R7, R7, -RZ, P4 ;  /* 0x800000ff07077208 */ /* 0x000fce0002000000 */
.L_x_1:
[----:B------:R-:W-:Y:S05]  /*08c0*/  BSYNC B0 ;  /* 0x0000000000007941 */ /* 0x000fea0003800000 */
.L_x_0:
[----:B------:R-:W-:Y:S04]  /*08d0*/  BSSY B0, `(.L_x_2) ;  /* 0x0000007000007945 */ /* 0x000fe80003800000 */
[----:B------:R-:W-:Y:S05]  /*08e0*/  @!P2 BRA `(.L_x_3) ;  /* 0x000000000014a947 */ /* 0x000fea0003800000 */
[C---:B------:R-:W-:Y:S02]  /*08f0*/  ISETP.GE.AND P2, PT, R4.reuse, -0x407fffff, PT ;  /* 0xbf8000010400780c */ /* 0x040fe40003f46270 */
[----:B------:R-:W-:-:S11]  /*0900*/  FSETP.NEU.AND P3, PT, R4, RZ, PT ;  /* 0x000000ff0400720b */ /* 0x000fd60003f6d000 */
[----:B------:R-:W-:-:S05]  /*0910*/  @P2 MOV R3, 0x7f800000 ;  /* 0x7f80000000032802 */ /* 0x000fca0000000f00 */
[----:B------:R-:W-:-:S05]  /*0920*/  @P2 FFMA.FTZ R5, R4, R3, +INF ;  /* 0x7f80000004052423 */ /* 0x000fca0000010003 */
[----:B------:R-:W-:-:S07]  /*0930*/  FSEL R5, R5, -RZ, P3 ;  /* 0x800000ff05057208 */ /* 0x000fce0001800000 */
.L_x_3:
[----:B------:R-:W-:Y:S05]  /*0940*/  BSYNC B0 ;  /* 0x0000000000007941 */ /* 0x000fea0003800000 */
.L_x_2:
[----:B------:R-:W-:Y:S01]  /*0950*/  FSEL R7, R12, R7, P1 ;  /* 0x000000070c077208 */ /* 0x000fe20000800000 */
[----:B------:R-:W-:Y:S01]  /*0960*/  BSSY B0, `(.L_x_4) ;  /* 0x0000017000007945 */ /* 0x000fe20003800000 */
[----:B------:R-:W-:-:S03]  /*0970*/  FSETP.GT.AND P1, PT, R2, 20, PT ;  /* 0x41a000000200780b */ /* 0x000fc60003f24000 */
[----:B------:R-:W-:Y:S01]  /*0980*/  FADD.FTZ R6, |R7|, -RZ ;  /* 0x800000ff07067221 */ /* 0x000fe20000010200 */
[----:B------:R-:W-:-:S04]  /*0990*/  FSEL R3, R2, R5, P1 ;  /* 0x0000000502037208 */ /* 0x000fc80000800000 */
[----:B------:R-:W-:-:S13]  /*09a0*/  FSETP.GE.AND P2, PT, R6, 0.60000002384185791016, PT ;  /* 0x3f19999a0600780b */ /* 0x000fda0003f46000 */
[----:B------:R-:W-:Y:S05]  /*09b0*/  @!P2 BRA `(.L_x_5) ;  /* 0x000000000028a947 */ /* 0x000fea0003800000 */
[C---:B------:R-:W-:Y:S01]  /*09c0*/  FMUL R0, R6.reuse, 2.8853900432586669922 ;  /* 0x4038aa3b06007820 */ /* 0x040fe20000400000 */
[----:B------:R-:W-:Y:S01]  /*09d0*/  HFMA2.MMA R5, -RZ, RZ, 1.875, 0 ;  /* 0x3f800000ff057435 */ /* 0x000fe200000001ff */
[----:B------:R-:W-:-:S04]  /*09e0*/  FSETP.GE.AND P1, PT, R6, 9.010913848876953125, PT ;  /* 0x41102cb40600780b */ /* 0x000fc80003f26000 */
[----:B------:R-:W0:Y:S02]  /*09f0*/  MUFU.EX2 R0, R0 ;  /* 0x0000000000007308 */ /* 0x000e240000000800 */
[----:B0-----:R-:W-:-:S06]  /*0a00*/  FADD R4, R0, 1 ;  /* 0x3f80000000047421 */ /* 0x001fcc0000000000 */
[----:B------:R-:W0:Y:S02]  /*0a10*/  MUFU.RCP R4, R4 ;  /* 0x0000000400047308 */ /* 0x000e240000001000 */
[----:B0-----:R-:W-:-:S05]  /*0a20*/  FFMA.FTZ R5, R4, -2, R5 ;  /* 0xc000000004057823 */ /* 0x001fca0000010005 */
[----:B------:R-:W-:-:S04]  /*0a30*/  FSEL R5, R5, 1, !P1 ;  /* 0x3f80000005057808 */ /* 0x000fc80004800000 */
[----:B------:R-:W-:Y:S01]  /*0a40*/  LOP3.LUT R5, R5, 0x80000000, R7, 0xf8, !PT ;  /* 0x8000000005057812 */ /* 0x000fe200078ef807 */
[----:B------:R-:W-:Y:S06]  /*0a50*/  BRA `(.L_x_6) ;  /* 0x00000000001c7947 */ /* 0x000fec0003800000 */
.L_x_5:
[----:B------:R-:W-:Y:S01]  /*0a60*/  MOV R0, 0x3c80f082 ;  /* 0x3c80f08200007802 */ /* 0x000fe20000000f00 */
[----:B------:R-:W-:-:S04]  /*0a70*/  FMUL R5, R7, R7 ;  /* 0x0000000707057220 */ /* 0x000fc80000400000 */
[----:B------:R-:W-:-:S04]  /*0a80*/  FFMA.FTZ R0, R5, R0, -0.052303962409496307373 ;  /* 0xbd563cae05007423 */ /* 0x000fc80000010000 */
[----:B------:R-:W-:-:S04]  /*0a90*/  FFMA.FTZ R0, R5, R0, 0.1331529766321182251 ;  /* 0x3e08594105007423 */ /* 0x000fc80000010000 */
[----:B------:R-:W-:-:S04]  /*0aa0*/  FFMA.FTZ R0, R5, R0, -0.33332768082618713379 ;  /* 0xbeaaa9ed05007423 */ /* 0x000fc80000010000 */
[----:B------:R-:W-:-:S04]  /*0ab0*/  FFMA.FTZ R0, R5, R0, RZ ;  /* 0x0000000005007223 */ /* 0x000fc800000100ff */
[----:B------:R-:W-:-:S07]  /*0ac0*/  FFMA.FTZ R5, R7, R0, R7 ;  /* 0x0000000007057223 */ /* 0x000fce0000010007 */
.L_x_6:
[----:B------:R-:W-:Y:S05]  /*0ad0*/  BSYNC B0 ;  /* 0x0000000000007941 */ /* 0x000fea0003800000 */
.L_x_4:
[----:B------:R-:W-:Y:S01]  /*0ae0*/  FADD.FTZ R10, |R3|, -RZ ;  /* 0x800000ff030a7221 */ /* 0x000fe20000010200 */
[----:B------:R-:W-:Y:S01]  /*0af0*/  BSSY B0, `(.L_x_7) ;  /* 0x0000015000007945 */ /* 0x000fe20003800000 */
[----:B------:R-:W-:-:S03]  /*0b00*/  SHF.R.S32.HI R9, RZ, 0x1f, R8 ;  /* 0x0000001fff097819 */ /* 0x000fc60000011408 */
        /* <DEDUP_REMOVED lines=12> */
.L_x_8:
[----:B------:R-:W-:Y:S01]  /*0bd0*/  MOV R0, 0x3c80f082 ;  /* 0x3c80f08200007802 */ /* 0x000fe20000000f00 */
[----:B------:R-:W-:-:S04]  /*0be0*/  FMUL R7, R3, R3 ;  /* 0x0000000303077220 */ /* 0x000fc80000400000 */
[----:B------:R-:W-:-:S04]  /*0bf0*/  FFMA.FTZ R0, R7, R0, -0.052303962409496307373 ;  /* 0xbd563cae07007423 */ /* 0x000fc80000010000 */
[----:B------:R-:W-:-:S04]  /*0c00*/  FFMA.FTZ R0, R7, R0, 0.1331529766321182251 ;  /* 0x3e08594107007423 */ /* 0x000fc80000010000 */
[----:B------:R-:W-:-:S04]  /*0c10*/  FFMA.FTZ R0, R7, R0, -0.33332768082618713379 ;  /* 0xbeaaa9ed07007423 */ /* 0x000fc80000010000 */
[----:B------:R-:W-:-:S04]  /*0c20*/  FFMA.FTZ R0, R7, R0, RZ ;  /* 0x0000000007007223 */ /* 0x000fc800000100ff */
[----:B------:R-:W-:-:S07]  /*0c30*/  FFMA.FTZ R3, R3, R0, R3 ;  /* 0x0000000003037223 */ /* 0x000fce0000010003 */
.L_x_9:
[----:B------:R-:W-:Y:S05]  /*0c40*/  BSYNC B0 ;  /* 0x0000000000007941 */ /* 0x000fea0003800000 */
.L_x_7:
[----:B------:R-:W-:Y:S01]  /*0c50*/  ULDC.64 UR6, c[0x0][0x210] ;  /* 0x0000840000067ab9 */ /* 0x000fe20000000a00 */
[----:B------:R-:W-:Y:S01]  /*0c60*/  FMUL R12, R12, R5 ;  /* 0x000000050c0c7220 */ /* 0x000fe20000400000 */
[----:B------:R-:W-:Y:S01]  /*0c70*/  LEA R4, P1, R8, UR6, 0x2 ;  /* 0x0000000608047c11 */ /* 0x000fe2000f8210ff */
[----:B------:R-:W-:-:S03]  /*0c80*/  FMUL R13, R2, R3 ;  /* 0x00000003020d7220 */ /* 0x000fc60000400000 */
[----:B------:R-:W-:Y:S01]  /*0c90*/  LEA.HI.X R5, R8, UR7, R9, 0x2, P1 ;  /* 0x0000000708057c11 */ /* 0x000fe200088f1409 */
[----:B------:R-:W-:Y:S08]  /*0ca0*/  @P0 EXIT ;  /* 0x000000000000094d */ /* 0x000ff00003800000 */
[----:B------:R-:W-:Y:S01]  /*0cb0*/  STG.E.64 desc[UR4][R4.64], R12 ;  /* 0x0000000c04007986 */ /* 0x000fe2000c101b04 */
[----:B------:R-:W-:Y:S05]  /*0cc0*/  EXIT ;  /* 0x000000000000794d */ /* 0x000fea0003800000 */
.L_x_10:
[----:B------:R-:W-:-:S00]  /*0cd0*/  BRA `(.L_x_10) ;  /* 0xfffffffc00fc7947 */ /* 0x000fc0000383ffff */
[----:B------:R-:W-:-:S00]  /*0ce0*/  NOP ;  /* 0x0000000000007918 */ /* 0x000fc00000000000 */
        /* <DEDUP_REMOVED lines=9> */
.L_x_11:


//--------------------- .nv.global.init           --------------------------
	.section	.nv.global.init,"aw",@progbits
.nv.global.init:
	.type		_$_str,@object
	.size		_$_str,(_$_str_$_2 - _$_str)
_$_str:
        /*0000*/ 	.byte	0x5f, 0x5f, 0x43, 0x55, 0x44, 0x41, 0x5f, 0x46, 0x54, 0x5a, 0x00
	.type		_$_str_$_2,@object
	.size		_$_str_$_2,(.L_1 - _$_str_$_2)
_$_str_$_2:
        /*000b*/ 	.byte	0x5f, 0x5f, 0x43, 0x55, 0x44, 0x41, 0x5f, 0x50, 0x52, 0x45, 0x43, 0x5f, 0x53, 0x51, 0x52, 0x54
        /*001b*/ 	.byte	0x00
.L_1:


//--------------------- .nv.constant0.triton_poi_fused__native_batch_norm_legit_no_training_mul_softplus_tanh_0 --------------------------
	.section	.nv.constant0.triton_poi_fused__native_batch_norm_legit_no_training_mul_softplus_tanh_0,"a",@progbits
	.sectionflags	@""
	.align	4
.nv.constant0.triton_poi_fused__native_batch_norm_legit_no_training_mul_softplus_tanh_0:
	.zero		580
